	.headerflags	@"EF_CUDA_TEXMODE_UNIFIED EF_CUDA_64BIT_ADDRESS EF_CUDA_ACCELERATORS EF_CUDA_SM90 EF_CUDA_VIRTUAL_SM(EF_CUDA_SM90)"
	.elftype	@"ET_EXEC"


//--------------------- .nv.info                  --------------------------
	.section	.nv.info,"",@"SHT_CUDA_INFO"
	.align	4


	//----- nvinfo : EIATTR_REGCOUNT
	.align		4
        /*0000*/ 	.byte	0x04, 0x2f
        /*0002*/ 	.short	(.L_2 - .L_1)
	.align		4
.L_1:
        /*0004*/ 	.word	index@(triton_red_fused__to_copy_add_mean_mul_pow_rsqrt_6)
        /*0008*/ 	.word	0x00000020


	//----- nvinfo : EIATTR_MIN_STACK_SIZE
	.align		4
.L_2:
        /*000c*/ 	.byte	0x04, 0x12
        /*000e*/ 	.short	(.L_4 - .L_3)
	.align		4
.L_3:
        /*0010*/ 	.word	index@(triton_red_fused__to_copy_add_mean_mul_pow_rsqrt_6)
        /*0014*/ 	.word	0x00000000


	//----- nvinfo : EIATTR_FRAME_SIZE
	.align		4
.L_4:
        /*0018*/ 	.byte	0x04, 0x11
        /*001a*/ 	.short	(.L_6 - .L_5)
	.align		4
.L_5:
        /*001c*/ 	.word	index@(triton_red_fused__to_copy_add_mean_mul_pow_rsqrt_6)
        /*0020*/ 	.word	0x00000000


	//----- nvinfo : EIATTR_MIN_STACK_SIZE
	.align		4
.L_6:
        /*0024*/ 	.byte	0x04, 0x12
        /*0026*/ 	.short	(.L_8 - .L_7)
	.align		4
.L_7:
        /*0028*/ 	.word	index@(triton_red_fused__to_copy_add_mean_mul_pow_rsqrt_6)
        /*002c*/ 	.word	0x00000000
.L_8:


//--------------------- .nv.info.triton_red_fused__to_copy_add_mean_mul_pow_rsqrt_6 --------------------------
	.section	.nv.info.triton_red_fused__to_copy_add_mean_mul_pow_rsqrt_6,"",@"SHT_CUDA_INFO"
	.sectionflags	@""
	.align	4


	//----- nvinfo : EIATTR_CUDA_API_VERSION
	.align		4
        /*0000*/ 	.byte	0x04, 0x37
        /*0002*/ 	.short	(.L_10 - .L_9)
.L_9:
        /*0004*/ 	.word	0x0000007c


	//----- nvinfo : EIATTR_KPARAM_INFO
	.align		4
.L_10:
        /*0008*/ 	.byte	0x04, 0x17
        /*000a*/ 	.short	(.L_12 - .L_11)
.L_11:
        /*000c*/ 	.word	0x00000000
        /*0010*/ 	.short	0x0007
        /*0012*/ 	.short	0x0030
        /*0014*/ 	.byte	0x00, 0xf4, 0x21, 0x00


	//----- nvinfo : EIATTR_KPARAM_INFO
	.align		4
.L_12:
        /*0018*/ 	.byte	0x04, 0x17
        /*001a*/ 	.short	(.L_14 - .L_13)
.L_13:
        /*001c*/ 	.word	0x00000000
        /*0020*/ 	.short	0x0006
        /*0022*/ 	.short	0x002c
        /*0024*/ 	.byte	0x00, 0xf0, 0x11, 0x00


	//----- nvinfo : EIATTR_KPARAM_INFO
	.align		4
.L_14:
        /*0028*/ 	.byte	0x04, 0x17
        /*002a*/ 	.short	(.L_16 - .L_15)
.L_15:
        /*002c*/ 	.word	0x00000000
        /*0030*/ 	.short	0x0005
        /*0032*/ 	.short	0x0028
        /*0034*/ 	.byte	0x00, 0xf0, 0x11, 0x00


	//----- nvinfo : EIATTR_KPARAM_INFO
	.align		4
.L_16:
        /*0038*/ 	.byte	0x04, 0x17
        /*003a*/ 	.short	(.L_18 - .L_17)
.L_17:
        /*003c*/ 	.word	0x00000000
        /*0040*/ 	.short	0x0004
        /*0042*/ 	.short	0x0020
        /*0044*/ 	.byte	0x00, 0xf4, 0x21, 0x00


	//----- nvinfo : EIATTR_KPARAM_INFO
	.align		4
.L_18:
        /*0048*/ 	.byte	0x04, 0x17
        /*004a*/ 	.short	(.L_20 - .L_19)
.L_19:
        /*004c*/ 	.word	0x00000000
        /*0050*/ 	.short	0x0003
        /*0052*/ 	.short	0x0018
        /*0054*/ 	.byte	0x00, 0xf4, 0x21, 0x00


	//----- nvinfo : EIATTR_KPARAM_INFO
	.align		4
.L_20:
        /*0058*/ 	.byte	0x04, 0x17
        /*005a*/ 	.short	(.L_22 - .L_21)
.L_21:
        /*005c*/ 	.word	0x00000000
        /*0060*/ 	.short	0x0002
        /*0062*/ 	.short	0x0010
        /*0064*/ 	.byte	0x00, 0xf4, 0x21, 0x00


	//----- nvinfo : EIATTR_KPARAM_INFO
	.align		4
.L_22:
        /*0068*/ 	.byte	0x04, 0x17
        /*006a*/ 	.short	(.L_24 - .L_23)
.L_23:
        /*006c*/ 	.word	0x00000000
        /*0070*/ 	.short	0x0001
        /*0072*/ 	.short	0x0008
        /*0074*/ 	.byte	0x00, 0xf4, 0x21, 0x00


	//----- nvinfo : EIATTR_KPARAM_INFO
	.align		4
.L_24:
        /*0078*/ 	.byte	0x04, 0x17
        /*007a*/ 	.short	(.L_26 - .L_25)
.L_25:
        /*007c*/ 	.word	0x00000000
        /*0080*/ 	.short	0x0000
        /*0082*/ 	.short	0x0000
        /*0084*/ 	.byte	0x00, 0xf4, 0x21, 0x00


	//----- nvinfo : EIATTR_SPARSE_MMA_MASK
	.align		4
.L_26:
        /*0088*/ 	.byte	0x03, 0x50
        /*008a*/ 	.short	0x0000


	//----- nvinfo : EIATTR_MAXREG_COUNT
	.align		4
        /*008c*/ 	.byte	0x03, 0x1b
        /*008e*/ 	.short	0x0080


	//----- nvinfo : EIATTR_COOP_GROUP_MASK_REGIDS
	.align		4
        /*0090*/ 	.byte	0x04, 0x29
        /*0092*/ 	.short	(.L_28 - .L_27)


	//   ....[0]....
.L_27:
        /*0094*/ 	.word	0xffffffff


	//   ....[1]....
        /*0098*/ 	.word	0xffffffff


	//   ....[2]....
        /*009c*/ 	.word	0xffffffff


	//   ....[3]....
        /*00a0*/ 	.word	0xffffffff


	//   ....[4]....
        /*00a4*/ 	.word	0xffffffff


	//   ....[5]....
        /*00a8*/ 	.word	0xffffffff


	//----- nvinfo : EIATTR_COOP_GROUP_INSTR_OFFSETS
	.align		4
.L_28:
        /*00ac*/ 	.byte	0x04, 0x28
        /*00ae*/ 	.short	(.L_30 - .L_29)


	//   ....[0]....
.L_29:
        /*00b0*/ 	.word	0x000004f0


	//   ....[1]....
        /*00b4*/ 	.word	0x00000520


	//   ....[2]....
        /*00b8*/ 	.word	0x00000550


	//   ....[3]....
        /*00bc*/ 	.word	0x00000580


	//   ....[4]....
        /*00c0*/ 	.word	0x00000610


	//   ....[5]....
        /*00c4*/ 	.word	0x000006d0


	//----- nvinfo : EIATTR_EXIT_INSTR_OFFSETS
	.align		4
.L_30:
        /*00c8*/ 	.byte	0x04, 0x1c
        /*00ca*/ 	.short	(.L_32 - .L_31)


	//   ....[0]....
.L_31:
        /*00cc*/ 	.word	0x00000d20


	//----- nvinfo : EIATTR_REQNTID
	.align		4
.L_32:
        /*00d0*/ 	.byte	0x04, 0x10
        /*00d2*/ 	.short	(.L_34 - .L_33)
.L_33:
        /*00d4*/ 	.word	0x00000200
        /*00d8*/ 	.word	0x00000001
        /*00dc*/ 	.word	0x00000001


	//----- nvinfo : EIATTR_CBANK_PARAM_SIZE
	.align		4
.L_34:
        /*00e0*/ 	.byte	0x03, 0x19
        /*00e2*/ 	.short	0x0038


	//----- nvinfo : EIATTR_PARAM_CBANK
	.align		4
        /*00e4*/ 	.byte	0x04, 0x0a
        /*00e6*/ 	.short	(.L_36 - .L_35)
	.align		4
.L_35:
        /*00e8*/ 	.word	index@(.nv.constant0.triton_red_fused__to_copy_add_mean_mul_pow_rsqrt_6)
        /*00ec*/ 	.short	0x0210
        /*00ee*/ 	.short	0x0038


	//----- nvinfo : EIATTR_SW_WAR
	.align		4
.L_36:
        /*00f0*/ 	.byte	0x04, 0x36
        /*00f2*/ 	.short	(.L_38 - .L_37)
.L_37:
        /*00f4*/ 	.word	0x00000008
.L_38:


//--------------------- .nv.callgraph             --------------------------
	.section	.nv.callgraph,"",@"SHT_CUDA_CALLGRAPH"
	.align	4
	.sectionentsize	8
	.align		4
        /*0000*/ 	.word	0x00000000
	.align		4
        /*0004*/ 	.word	0xffffffff
	.align		4
        /*0008*/ 	.word	0x00000000
	.align		4
        /*000c*/ 	.word	0xfffffffe
	.align		4
        /*0010*/ 	.word	0x00000000
	.align		4
        /*0014*/ 	.word	0xfffffffd
	.align		4
        /*0018*/ 	.word	0x00000000
	.align		4
        /*001c*/ 	.word	0xfffffffc


//--------------------- .nv.constant4             --------------------------
	.section	.nv.constant4,"a",@progbits
	.align	8
	.align		8
.nv.constant4:
        /*0000*/ 	.dword	_$_str


//--------------------- .text.triton_red_fused__to_copy_add_mean_mul_pow_rsqrt_6 --------------------------
	.section	.text.triton_red_fused__to_copy_add_mean_mul_pow_rsqrt_6,"ax",@progbits
	.sectionflags	@"SHF_BARRIERS=1"
	.align	128
        .global         triton_red_fused__to_copy_add_mean_mul_pow_rsqrt_6
        .type           triton_red_fused__to_copy_add_mean_mul_pow_rsqrt_6,@function
        .size           triton_red_fused__to_copy_add_mean_mul_pow_rsqrt_6,(.L_x_3 - triton_red_fused__to_copy_add_mean_mul_pow_rsqrt_6)
        .other          triton_red_fused__to_copy_add_mean_mul_pow_rsqrt_6,@"STO_CUDA_ENTRY STV_DEFAULT"
triton_red_fused__to_copy_add_mean_mul_pow_rsqrt_6:
.text.triton_red_fused__to_copy_add_mean_mul_pow_rsqrt_6:
[----:B------:R-:W0:Y:S02]  /*0000*/  LDC R1, c[0x0][0x28] ;  /* 0x00000a00ff017b82 */ /* 0x000e240000000800 */
[----:B------:R-:W1:Y:S01]  /*0010*/  S2R R23, SR_TID.X ;  /* 0x0000000000177919 */ /* 0x000e620000002100 */
[----:B------:R-:W-:Y:S01]  /*0020*/  ULDC UR4, c[0x0][0x238] ;  /* 0x00008e0000047ab9 */ /* 0x000fe20000000800 */
[----:B------:R-:W-:Y:S01]  /*0030*/  HFMA2.MMA R16, -RZ, RZ, 0, 0 ;  /* 0x00000000ff107435 */ /* 0x000fe200000001ff */
[----:B------:R-:W-:Y:S01]  /*0040*/  MOV R17, 0xfffffe00 ;  /* 0xfffffe0000117802 */ /* 0x000fe20000000f00 */
[----:B------:R-:W2:Y:S01]  /*0050*/  S2R R14, SR_CTAID.X ;  /* 0x00000000000e7919 */ /* 0x000ea20000002500 */
[----:B------:R-:W-:Y:S01]  /*0060*/  HFMA2.MMA R25, -RZ, RZ, 0, 0 ;  /* 0x00000000ff197435 */ /* 0x000fe200000001ff */
[----:B------:R-:W-:Y:S01]  /*0070*/  MOV R22, RZ ;  /* 0x000000ff00167202 */ /* 0x000fe20000000f00 */
[----:B------:R-:W-:Y:S01]  /*0080*/  HFMA2.MMA R15, -RZ, RZ, 0, 0 ;  /* 0x00000000ff0f7435 */ /* 0x000fe200000001ff */
[----:B------:R-:W-:Y:S02]  /*0090*/  CS2R R18, SRZ ;  /* 0x0000000000127805 */ /* 0x000fe4000001ff00 */
[----:B------:R-:W-:Y:S01]  /*00a0*/  CS2R R20, SRZ ;  /* 0x0000000000147805 */ /* 0x000fe2000001ff00 */
[----:B------:R-:W-:Y:S01]  /*00b0*/  ULDC.64 UR6, c[0x0][0x208] ;  /* 0x0000820000067ab9 */ /* 0x000fe20000000a00 */
[----:B-1----:R-:W-:-:S02]  /*00c0*/  SHF.R.U32.HI R3, RZ, 0x6, R23 ;  /* 0x00000006ff037819 */ /* 0x002fc40000011617 */
[----:B------:R-:W-:Y:S02]  /*00d0*/  SHF.L.U32 R23, R23, 0x3, RZ ;  /* 0x0000000317177819 */ /* 0x000fe400000006ff */
[----:B--2---:R-:W-:Y:S02]  /*00e0*/  SHF.L.U32 R14, R14, 0x3, RZ ;  /* 0x000000030e0e7819 */ /* 0x004fe400000006ff */
[----:B------:R-:W-:Y:S02]  /*00f0*/  SGXT.U32 R3, R3, 0x3 ;  /* 0x000000030303781a */ /* 0x000fe40000000000 */
[----:B------:R-:W-:Y:S02]  /*0100*/  LOP3.LUT R23, R23, 0x1f8, RZ, 0xc0, !PT ;  /* 0x000001f817177812 */ /* 0x000fe400078ec0ff */
[----:B------:R-:W-:-:S04]  /*0110*/  LOP3.LUT R0, R3, R14, RZ, 0xfc, !PT ;  /* 0x0000000e03007212 */ /* 0x000fc800078efcff */
[C---:B------:R-:W-:Y:S02]  /*0120*/  ISETP.GE.AND P1, PT, R0.reuse, UR4, PT ;  /* 0x0000000400007c0c */ /* 0x040fe4000bf26270 */
[----:B------:R-:W-:-:S11]  /*0130*/  LEA R0, R0, R23, 0xc ;  /* 0x0000001700007211 */ /* 0x000fd600078e60ff */
.L_x_0:
[----:B------:R-:W1:Y:S01]  /*0140*/  LDC.64 R2, c[0x0][0x218] ;  /* 0x00008600ff027b82 */ /* 0x000e620000000a00 */
[----:B------:R-:W-:Y:S02]  /*0150*/  IADD3 R17, R17, 0x200, RZ ;  /* 0x0000020011117810 */ /* 0x000fe40007ffe0ff */
[----:B------:R-:W-:Y:S02]  /*0160*/  CS2R R6, SRZ ;  /* 0x0000000000067805 */ /* 0x000fe4000001ff00 */
[----:B------:R-:W-:Y:S02]  /*0170*/  CS2R R8, SRZ ;  /* 0x0000000000087805 */ /* 0x000fe4000001ff00 */
[----:B------:R-:W-:Y:S02]  /*0180*/  CS2R R10, SRZ ;  /* 0x00000000000a7805 */ /* 0x000fe4000001ff00 */
[----:B------:R-:W-:Y:S01]  /*0190*/  LOP3.LUT R5, R0, R17, RZ, 0xfc, !PT ;  /* 0x0000001100057212 */ /* 0x000fe200078efcff */
[----:B------:R-:W2:Y:S04]  /*01a0*/  LDC.64 R12, c[0x0][0x220] ;  /* 0x00008800ff0c7b82 */ /* 0x000ea80000000a00 */
[----:B-1----:R-:W-:-:S04]  /*01b0*/  IMAD.WIDE R2, R5, 0x2, R2 ;  /* 0x0000000205027825 */ /* 0x002fc800078e0202 */
[----:B--2---:R-:W-:Y:S01]  /*01c0*/  IMAD.WIDE R12, R5, 0x2, R12 ;  /* 0x00000002050c7825 */ /* 0x004fe200078e020c */
[----:B------:R-:W-:-:S04]  /*01d0*/  CS2R R4, SRZ ;  /* 0x0000000000047805 */ /* 0x000fc8000001ff00 */
[----:B------:R-:W2:Y:S04]  /*01e0*/  @!P1 LDG.E.EL.128 R8, desc[UR6][R12.64] ;  /* 0x000000060c089981 */ /* 0x000ea8000c2e1d00 */
[----:B------:R-:W3:Y:S01]  /*01f0*/  @!P1 LDG.E.EL.128 R4, desc[UR6][R2.64] ;  /* 0x0000000602049981 */ /* 0x000ee2000c2e1d00 */
[----:B------:R-:W-:Y:S01]  /*0200*/  ISETP.GE.U32.AND P0, PT, R17, 0xe00, PT ;  /* 0x00000e001100780c */ /* 0x000fe20003f06070 */
[----:B--2---:R-:W-:Y:S02]  /*0210*/  HADD2.F32 R29, -RZ, R8.H1_H1 ;  /* 0x30000008ff1d7230 */ /* 0x004fe40000004100 */
[----:B---3--:R-:W-:Y:S02]  /*0220*/  HADD2.F32 R24, -RZ, R4.H1_H1 ;  /* 0x30000004ff187230 */ /* 0x008fe40000004100 */
[----:B------:R-:W-:-:S02]  /*0230*/  HADD2.F32 R27, -RZ, R4.H0_H0 ;  /* 0x20000004ff1b7230 */ /* 0x000fc40000004100 */
[----:B------:R-:W-:Y:S02]  /*0240*/  HADD2.F32 R26, -RZ, R8.H0_H0 ;  /* 0x20000008ff1a7230 */ /* 0x000fe40000004100 */
[----:B------:R-:W-:Y:S01]  /*0250*/  FADD R4, R24, R29 ;  /* 0x0000001d18047221 */ /* 0x000fe20000000000 */
[----:B------:R-:W-:Y:S02]  /*0260*/  HADD2.F32 R24, -RZ, R5.H1_H1 ;  /* 0x30000005ff187230 */ /* 0x000fe40000004100 */
[----:B------:R-:W-:Y:S02]  /*0270*/  HADD2.F32 R3, -RZ, R9.H1_H1 ;  /* 0x30000009ff037230 */ /* 0x000fe40000004100 */
[----:B------:R-:W-:Y:S02]  /*0280*/  HADD2.F32 R8, -RZ, R5.H0_H0 ;  /* 0x20000005ff087230 */ /* 0x000fe40000004100 */
[----:B------:R-:W-:Y:S02]  /*0290*/  HADD2.F32 R9, -RZ, R9.H0_H0 ;  /* 0x20000009ff097230 */ /* 0x000fe40000004100 */
[----:B------:R-:W-:Y:S01]  /*02a0*/  FADD R12, R24, R3 ;  /* 0x00000003180c7221 */ /* 0x000fe20000000000 */
[----:B------:R-:W-:-:S02]  /*02b0*/  HADD2.F32 R5, -RZ, R6.H0_H0 ;  /* 0x20000006ff057230 */ /* 0x000fc40000004100 */
[----:B------:R-:W-:Y:S02]  /*02c0*/  HADD2.F32 R2, -RZ, R7.H0_H0 ;  /* 0x20000007ff027230 */ /* 0x000fe40000004100 */
[----:B------:R-:W-:Y:S01]  /*02d0*/  FADD R13, R8, R9 ;  /* 0x00000009080d7221 */ /* 0x000fe20000000000 */
[----:B------:R-:W-:Y:S02]  /*02e0*/  HADD2.F32 R3, -RZ, R10.H1_H1 ;  /* 0x3000000aff037230 */ /* 0x000fe40000004100 */
[----:B------:R-:W-:Y:S02]  /*02f0*/  HADD2.F32 R6, -RZ, R6.H1_H1 ;  /* 0x30000006ff067230 */ /* 0x000fe40000004100 */
[----:B------:R-:W-:Y:S02]  /*0300*/  HADD2.F32 R7, -RZ, R7.H1_H1 ;  /* 0x30000007ff077230 */ /* 0x000fe40000004100 */
[----:B------:R-:W-:Y:S02]  /*0310*/  HADD2.F32 R10, -RZ, R10.H0_H0 ;  /* 0x2000000aff0a7230 */ /* 0x000fe40000004100 */
[----:B------:R-:W-:-:S02]  /*0320*/  HADD2.F32 R9, -RZ, R11.H0_H0 ;  /* 0x2000000bff097230 */ /* 0x000fc40000004100 */
[----:B------:R-:W-:Y:S02]  /*0330*/  HADD2.F32 R8, -RZ, R11.H1_H1 ;  /* 0x3000000bff087230 */ /* 0x000fe40000004100 */
[----:B------:R-:W-:Y:S01]  /*0340*/  FADD R27, R27, R26 ;  /* 0x0000001a1b1b7221 */ /* 0x000fe20000000000 */
[----:B------:R-:W-:Y:S01]  /*0350*/  FADD R6, R6, R3 ;  /* 0x0000000306067221 */ /* 0x000fe20000000000 */
[----:B------:R-:W-:Y:S01]  /*0360*/  FADD R5, R5, R10 ;  /* 0x0000000a05057221 */ /* 0x000fe20000000000 */
[----:B------:R-:W-:Y:S01]  /*0370*/  FADD R2, R2, R9 ;  /* 0x0000000902027221 */ /* 0x000fe20000000000 */
[----:B------:R-:W-:Y:S01]  /*0380*/  FADD R7, R7, R8 ;  /* 0x0000000807077221 */ /* 0x000fe20000000000 */
[----:B------:R-:W-:Y:S01]  /*0390*/  @!P1 FFMA R25, R4, R4, R25 ;  /* 0x0000000404199223 */ /* 0x000fe20000000019 */
[----:B------:R-:W-:Y:S01]  /*03a0*/  @!P1 FFMA R16, R27, R27, R16 ;  /* 0x0000001b1b109223 */ /* 0x000fe20000000010 */
[----:B------:R-:W-:Y:S01]  /*03b0*/  @!P1 FFMA R15, R12, R12, R15 ;  /* 0x0000000c0c0f9223 */ /* 0x000fe2000000000f */
[----:B------:R-:W-:Y:S01]  /*03c0*/  @!P1 FFMA R22, R13, R13, R22 ;  /* 0x0000000d0d169223 */ /* 0x000fe20000000016 */
[----:B------:R-:W-:Y:S01]  /*03d0*/  @!P1 FFMA R19, R6, R6, R19 ;  /* 0x0000000606139223 */ /* 0x000fe20000000013 */
[----:B------:R-:W-:Y:S01]  /*03e0*/  @!P1 FFMA R18, R5, R5, R18 ;  /* 0x0000000505129223 */ /* 0x000fe20000000012 */
[----:B------:R-:W-:Y:S01]  /*03f0*/  @!P1 FFMA R20, R7, R7, R20 ;  /* 0x0000000707149223 */ /* 0x000fe20000000014 */
[----:B------:R-:W-:Y:S01]  /*0400*/  @!P1 FFMA R21, R2, R2, R21 ;  /* 0x0000000202159223 */ /* 0x000fe20000000015 */
[----:B------:R-:W-:Y:S06]  /*0410*/  @!P0 BRA `(.L_x_0) ;  /* 0xfffffffc00488947 */ /* 0x000fec000383ffff */
[----:B------:R-:W-:Y:S01]  /*0420*/  FADD R25, R16, R25 ;  /* 0x0000001910197221 */ /* 0x000fe20000000000 */
[----:B------:R-:W1:Y:S01]  /*0430*/  S2UR UR5, SR_CgaCtaId ;  /* 0x00000000000579c3 */ /* 0x000e620000008800 */
[----:B------:R-:W-:Y:S01]  /*0440*/  UMOV UR4, 0x400 ;  /* 0x0000040000047882 */ /* 0x000fe20000000000 */
[----:B------:R-:W-:Y:S01]  /*0450*/  MOV R24, 0xffffffff ;  /* 0xffffffff00187802 */ /* 0x000fe20000000f00 */
[----:B------:R-:W-:-:S04]  /*0460*/  FADD R22, R22, R25 ;  /* 0x0000001916167221 */ /* 0x000fc80000000000 */
[----:B------:R-:W-:-:S04]  /*0470*/  FADD R15, R15, R22 ;  /* 0x000000160f0f7221 */ /* 0x000fc80000000000 */
[----:B------:R-:W-:Y:S01]  /*0480*/  FADD R18, R18, R15 ;  /* 0x0000000f12127221 */ /* 0x000fe20000000000 */
[----:B------:R-:W-:-:S03]  /*0490*/  MOV R15, 0x39800000 ;  /* 0x39800000000f7802 */ /* 0x000fc60000000f00 */
[----:B------:R-:W-:-:S04]  /*04a0*/  FADD R18, R19, R18 ;  /* 0x0000001213127221 */ /* 0x000fc80000000000 */
[----:B------:R-:W-:-:S04]  /*04b0*/  FADD R21, R21, R18 ;  /* 0x0000001215157221 */ /* 0x000fc80000000000 */
[----:B------:R-:W-:Y:S01]  /*04c0*/  FADD R21, R20, R21 ;  /* 0x0000001514157221 */ /* 0x000fe20000000000 */
[----:B-1----:R-:W-:-:S03]  /*04d0*/  UPRMT UR4, UR5, 0x654, UR4 ;  /* 0x0000065405047896 */ /* 0x002fc60008000004 */
[----:B------:R-:W-:Y:S01]  /*04e0*/  ULDC UR5, c[0x0][0x238] ;  /* 0x00008e0000057ab9 */ /* 0x000fe20000000800 */
[----:B------:R-:W1:Y:S02]  /*04f0*/  SHFL.BFLY PT, R4, R21, 0x10, 0x1f ;  /* 0x0e001f0015047f89 */ /* 0x000e6400000e0000 */
[----:B------:R-:W-:Y:S01]  /*0500*/  LEA R23, R23, UR4, 0x2 ;  /* 0x0000000417177c11 */ /* 0x000fe2000f8e10ff */
[----:B-1----:R-:W-:-:S05]  /*0510*/  FADD R4, R21, R4 ;  /* 0x0000000415047221 */ /* 0x002fca0000000000 */
[----:B------:R-:W1:Y:S02]  /*0520*/  SHFL.BFLY PT, R3, R4, 0x8, 0x1f ;  /* 0x0d001f0004037f89 */ /* 0x000e6400000e0000 */
[----:B-1----:R-:W-:Y:S02]  /*0530*/  FADD R5, R4, R3 ;  /* 0x0000000304057221 */ /* 0x002fe40000000000 */
[----:B------:R-:W1:Y:S03]  /*0540*/  S2R R3, SR_TID.X ;  /* 0x0000000000037919 */ /* 0x000e660000002100 */
[----:B------:R-:W2:Y:S02]  /*0550*/  SHFL.BFLY PT, R6, R5, 0x4, 0x1f ;  /* 0x0c801f0005067f89 */ /* 0x000ea400000e0000 */
[----:B--2---:R-:W-:Y:S01]  /*0560*/  FADD R6, R5, R6 ;  /* 0x0000000605067221 */ /* 0x004fe20000000000 */
[----:B-1----:R-:W-:-:S04]  /*0570*/  SHF.R.U32.HI R11, RZ, 0x6, R3 ;  /* 0x00000006ff0b7819 */ /* 0x002fc80000011603 */
[----:B------:R-:W1:Y:S01]  /*0580*/  SHFL.BFLY PT, R7, R6, 0x2, 0x1f ;  /* 0x0c401f0006077f89 */ /* 0x000e6200000e0000 */
[----:B------:R-:W-:Y:S02]  /*0590*/  LOP3.LUT P0, RZ, R3, 0x1f, RZ, 0xc0, !PT ;  /* 0x0000001f03ff7812 */ /* 0x000fe4000780c0ff */
[----:B------:R-:W-:Y:S02]  /*05a0*/  SGXT.U32 R11, R11, 0x3 ;  /* 0x000000030b0b781a */ /* 0x000fe40000000000 */
[----:B------:R-:W-:Y:S02]  /*05b0*/  SHF.R.U32.HI R4, RZ, 0x3, R3 ;  /* 0x00000003ff047819 */ /* 0x000fe40000011603 */
[----:B------:R-:W-:Y:S02]  /*05c0*/  SHF.L.U32 R5, R11, 0x3, RZ ;  /* 0x000000030b057819 */ /* 0x000fe400000006ff */
[C---:B------:R-:W-:Y:S02]  /*05d0*/  ISETP.GE.AND P2, PT, R3.reuse, 0x10, PT ;  /* 0x000000100300780c */ /* 0x040fe40003f46270 */
[----:B------:R-:W-:Y:S01]  /*05e0*/  LOP3.LUT R4, R5, 0x4, R4, 0xf8, !PT ;  /* 0x0000000405047812 */ /* 0x000fe200078ef804 */
[----:B-1----:R-:W-:Y:S01]  /*05f0*/  FADD R7, R6, R7 ;  /* 0x0000000706077221 */ /* 0x002fe20000000000 */
[----:B------:R-:W-:-:S04]  /*0600*/  LEA R6, R3, UR4, 0x2 ;  /* 0x0000000403067c11 */ /* 0x000fc8000f8e10ff */
[----:B------:R-:W1:Y:S02]  /*0610*/  SHFL.BFLY PT, R8, R7, 0x1, 0x1f ;  /* 0x0c201f0007087f89 */ /* 0x000e6400000e0000 */
[----:B-1----:R-:W-:Y:S01]  /*0620*/  FADD R9, R7, R8 ;  /* 0x0000000807097221 */ /* 0x002fe20000000000 */
[----:B------:R-:W-:-:S04]  /*0630*/  LOP3.LUT R8, R3, 0x1, RZ, 0xc0, !PT ;  /* 0x0000000103087812 */ /* 0x000fc800078ec0ff */
[----:B------:R1:W-:Y:S01]  /*0640*/  @!P0 STS [R4+UR4], R9 ;  /* 0x0000000904008988 */ /* 0x0003e20008000804 */
[----:B------:R-:W-:Y:S01]  /*0650*/  BAR.SYNC.DEFER_BLOCKING 0x0 ;  /* 0x0000000000007b1d */ /* 0x000fe20000010000 */
[----:B------:R-:W-:Y:S02]  /*0660*/  ISETP.NE.U32.AND P0, PT, R8, 0x1, PT ;  /* 0x000000010800780c */ /* 0x000fe40003f05070 */
[----:B------:R-:W-:Y:S02]  /*0670*/  IADD3 R8, R5, UR4, RZ ;  /* 0x0000000405087c10 */ /* 0x000fe4000fffe0ff */
[C---:B------:R-:W-:Y:S02]  /*0680*/  ISETP.LT.AND P0, PT, R3.reuse, 0x10, P0 ;  /* 0x000000100300780c */ /* 0x040fe40000701270 */
[----:B-1----:R-:W-:Y:S01]  /*0690*/  LOP3.LUT R4, R3, 0x7, RZ, 0xc0, !PT ;  /* 0x0000000703047812 */ /* 0x002fe200078ec0ff */
[----:B------:R-:W-:Y:S01]  /*06a0*/  IMAD R11, R11, -0x4, R8 ;  /* 0xfffffffc0b0b7824 */ /* 0x000fe200078e0208 */
[----:B------:R-:W-:Y:S01]  /*06b0*/  LOP3.LUT R9, R14, 0x7, R3, 0xf8, !PT ;  /* 0x000000070e097812 */ /* 0x000fe200078ef803 */
[----:B------:R-:W1:Y:S04]  /*06c0*/  @!P2 LDS R2, [R6] ;  /* 0x000000000602a984 */ /* 0x000e680000000800 */
[----:B-1----:R-:W1:Y:S02]  /*06d0*/  SHFL.BFLY PT, R7, R2, 0x1, 0x1f ;  /* 0x0c201f0002077f89 */ /* 0x002e6400000e0000 */
[----:B-1----:R-:W-:Y:S01]  /*06e0*/  FADD R7, R2, R7 ;  /* 0x0000000702077221 */ /* 0x002fe20000000000 */
[----:B------:R-:W-:-:S04]  /*06f0*/  LEA R2, R4, UR4, 0x2 ;  /* 0x0000000404027c11 */ /* 0x000fc8000f8e10ff */
[----:B------:R1:W-:Y:S01]  /*0700*/  @P0 STS [R6], R7 ;  /* 0x0000000706000388 */ /* 0x0003e20000000800 */
[----:B------:R-:W-:Y:S01]  /*0710*/  BAR.SYNC.DEFER_BLOCKING 0x0 ;  /* 0x0000000000007b1d */ /* 0x000fe20000010000 */
[C---:B------:R-:W-:Y:S02]  /*0720*/  LOP3.LUT P0, RZ, R3.reuse, 0x1f8, RZ, 0xc0, !PT ;  /* 0x000001f803ff7812 */ /* 0x040fe4000780c0ff */
[----:B------:R-:W-:Y:S02]  /*0730*/  LOP3.LUT R3, R3, 0x1ff, RZ, 0xc0, !PT ;  /* 0x000001ff03037812 */ /* 0x000fe400078ec0ff */
[----:B------:R-:W-:-:S03]  /*0740*/  ISETP.LT.AND P0, PT, R9, UR5, !P0 ;  /* 0x0000000509007c0c */ /* 0x000fc6000c701270 */
[----:B-1----:R-:W1:Y:S01]  /*0750*/  LDC.64 R6, c[0x0][0x210] ;  /* 0x00008400ff067b82 */ /* 0x002e620000000a00 */
[----:B------:R2:W3:Y:S07]  /*0760*/  LDS R10, [R5+UR4] ;  /* 0x00000004050a7984 */ /* 0x0004ee0008000800 */
[----:B------:R-:W-:Y:S01]  /*0770*/  BAR.SYNC.DEFER_BLOCKING 0x0 ;  /* 0x0000000000007b1d */ /* 0x000fe20000010000 */
[----:B-1----:R-:W-:-:S07]  /*0780*/  IMAD.WIDE R6, R9, 0x4, R6 ;  /* 0x0000000409067825 */ /* 0x002fce00078e0206 */
[----:B--2---:R-:W1:Y:S02]  /*0790*/  LDC.64 R4, c[0x0][0x228] ;  /* 0x00008a00ff047b82 */ /* 0x004e640000000a00 */
[----:B-1----:R-:W-:-:S03]  /*07a0*/  IMAD.WIDE.U32 R20, R3, 0x2, R4 ;  /* 0x0000000203147825 */ /* 0x002fc600078e0004 */
[----:B------:R-:W-:Y:S01]  /*07b0*/  MOV R22, R20 ;  /* 0x0000001400167202 */ /* 0x000fe20000000f00 */
[----:B---3--:R-:W-:Y:S01]  /*07c0*/  STS [R11], R10 ;  /* 0x0000000a0b007388 */ /* 0x008fe20000000800 */
[----:B------:R-:W-:Y:S01]  /*07d0*/  LEA R20, R3, UR4, 0x2 ;  /* 0x0000000403147c11 */ /* 0x000fe2000f8e10ff */
[----:B------:R-:W-:Y:S06]  /*07e0*/  BAR.SYNC.DEFER_BLOCKING 0x0 ;  /* 0x0000000000007b1d */ /* 0x000fec0000010000 */
[----:B------:R-:W1:Y:S02]  /*07f0*/  LDS R2, [R2] ;  /* 0x0000000002027984 */ /* 0x000e640000000800 */
[-C--:B-1----:R-:W-:Y:S01]  /*0800*/  FFMA R8, R2, R15.reuse, 9.9999997473787516356e-06 ;  /* 0x3727c5ac02087423 */ /* 0x082fe2000000000f */
[----:B------:R-:W-:Y:S01]  /*0810*/  FFMA R2, R10, R15, 9.9999997473787516356e-06 ;  /* 0x3727c5ac0a027423 */ /* 0x000fe2000000000f */
[----:B------:R-:W-:-:S02]  /*0820*/  MOV R10, 0xfffffe00 ;  /* 0xfffffe00000a7802 */ /* 0x000fc40000000f00 */
[----:B------:R-:W1:Y:S01]  /*0830*/  MUFU.RSQ R13, R8 ;  /* 0x00000008000d7308 */ /* 0x000e620000001400 */
[----:B------:R-:W-:Y:S07]  /*0840*/  BAR.SYNC.DEFER_BLOCKING 0x0 ;  /* 0x0000000000007b1d */ /* 0x000fee0000010000 */
[----:B------:R-:W2:Y:S02]  /*0850*/  MUFU.RSQ R2, R2 ;  /* 0x0000000200027308 */ /* 0x000ea40000001400 */
[----:B-12---:R1:W-:Y:S02]  /*0860*/  @P0 STG.E desc[UR6][R6.64], R13 ;  /* 0x0000000d06000986 */ /* 0x0063e4000c101906 */
.L_x_1:
[----:B------:R-:W-:Y:S01]  /*0870*/  MOV R26, R22 ;  /* 0x00000016001a7202 */ /* 0x000fe20000000f00 */
[----:B------:R-:W2:Y:S01]  /*0880*/  LDC.64 R14, c[0x0][0x218] ;  /* 0x00008600ff0e7b82 */ /* 0x000ea20000000a00 */
[----:B------:R-:W-:Y:S02]  /*0890*/  MOV R27, R21 ;  /* 0x00000015001b7202 */ /* 0x000fe40000000f00 */
[----:B-1----:R-:W-:Y:S02]  /*08a0*/  CS2R R4, SRZ ;  /* 0x0000000000047805 */ /* 0x002fe4000001ff00 */
[----:B------:R-:W-:Y:S02]  /*08b0*/  IADD3 R3, P0, R10, 0x200, RZ ;  /* 0x000002000a037810 */ /* 0x000fe40007f1e0ff */
[----:B------:R-:W-:Y:S01]  /*08c0*/  CS2R R6, SRZ ;  /* 0x0000000000067805 */ /* 0x000fe2000001ff00 */
[----:B------:R-:W3:Y:S01]  /*08d0*/  LDG.E.EL.U16 R18, desc[UR6][R26.64] ;  /* 0x000000061a127981 */ /* 0x000ee2000c2e1500 */
[----:B------:R-:W-:Y:S01]  /*08e0*/  LOP3.LUT R25, R0, R3, RZ, 0xfc, !PT ;  /* 0x0000000300197212 */ /* 0x000fe200078efcff */
[----:B------:R-:W1:Y:S01]  /*08f0*/  LDC.64 R12, c[0x0][0x220] ;  /* 0x00008800ff0c7b82 */ /* 0x000e620000000a00 */
[----:B------:R-:W-:-:S02]  /*0900*/  CS2R R8, SRZ ;  /* 0x0000000000087805 */ /* 0x000fc4000001ff00 */
[----:B------:R-:W-:Y:S01]  /*0910*/  CS2R R10, SRZ ;  /* 0x00000000000a7805 */ /* 0x000fe2000001ff00 */
[----:B--2---:R-:W-:-:S05]  /*0920*/  IMAD.WIDE R14, R25, 0x2, R14 ;  /* 0x00000002190e7825 */ /* 0x004fca00078e020e */
[----:B------:R-:W2:Y:S01]  /*0930*/  @!P1 LDG.E.EF.128 R4, desc[UR6][R14.64] ;  /* 0x000000060e049981 */ /* 0x000ea2000c0e1d00 */
[----:B-1----:R-:W-:-:S05]  /*0940*/  IMAD.WIDE R16, R25, 0x2, R12 ;  /* 0x0000000219107825 */ /* 0x002fca00078e020c */
[----:B------:R-:W4:Y:S01]  /*0950*/  @!P1 LDG.E.EF.128 R8, desc[UR6][R16.64] ;  /* 0x0000000610089981 */ /* 0x000f22000c0e1d00 */
[----:B------:R-:W-:Y:S01]  /*0960*/  IADD3.X R24, RZ, R24, RZ, P0, !PT ;  /* 0x00000018ff187210 */ /* 0x000fe200007fe4ff */
[----:B------:R-:W-:Y:S01]  /*0970*/  BAR.SYNC.DEFER_BLOCKING 0x0 ;  /* 0x0000000000007b1d */ /* 0x000fe20000010000 */
[----:B------:R-:W-:-:S04]  /*0980*/  ISETP.GE.U32.AND P0, PT, R3, 0xe00, PT ;  /* 0x00000e000300780c */ /* 0x000fc80003f06070 */
[----:B------:R-:W-:Y:S02]  /*0990*/  ISETP.GE.U32.AND.EX P0, PT, R24, RZ, PT, P0 ;  /* 0x000000ff1800720c */ /* 0x000fe40003f06100 */
[----:B------:R-:W-:-:S04]  /*09a0*/  IADD3 R22, P2, R22, 0x400, RZ ;  /* 0x0000040016167810 */ /* 0x000fc80007f5e0ff */
[----:B------:R-:W-:Y:S01]  /*09b0*/  IADD3.X R21, RZ, R21, RZ, P2, !PT ;  /* 0x00000015ff157210 */ /* 0x000fe200017fe4ff */
[----:B---3--:R-:W-:-:S05]  /*09c0*/  HADD2.F32 R19, -RZ, R18.H0_H0 ;  /* 0x20000012ff137230 */ /* 0x008fca0000004100 */
[----:B------:R1:W-:Y:S01]  /*09d0*/  STS [R20], R19 ;  /* 0x0000001314007388 */ /* 0x0003e20000000800 */
[----:B------:R-:W-:Y:S01]  /*09e0*/  BAR.SYNC.DEFER_BLOCKING 0x0 ;  /* 0x0000000000007b1d */ /* 0x000fe20000010000 */
[----:B--2---:R-:W-:Y:S02]  /*09f0*/  HADD2.F32 R18, -RZ, R4.H1_H1 ;  /* 0x30000004ff127230 */ /* 0x004fe40000004100 */
[----:B------:R-:W-:Y:S02]  /*0a00*/  HADD2.F32 R29, -RZ, R5.H1_H1 ;  /* 0x30000005ff1d7230 */ /* 0x000fe40000004100 */
[----:B------:R-:W-:Y:S01]  /*0a10*/  HADD2.F32 R27, -RZ, R5.H0_H0 ;  /* 0x20000005ff1b7230 */ /* 0x000fe20000004100 */
[----:B------:R-:W2:Y:S01]  /*0a20*/  LDS.128 R12, [R23] ;  /* 0x00000000170c7984 */ /* 0x000ea20000000c00 */
[----:B------:R-:W-:Y:S02]  /*0a30*/  HADD2.F32 R4, -RZ, R4.H0_H0 ;  /* 0x20000004ff047230 */ /* 0x000fe40000004100 */
[----:B----4-:R-:W-:-:S02]  /*0a40*/  HADD2.F32 R5, -RZ, R8.H0_H0 ;  /* 0x20000008ff057230 */ /* 0x010fc40000004100 */
[----:B------:R-:W-:Y:S02]  /*0a50*/  HADD2.F32 R17, -RZ, R8.H1_H1 ;  /* 0x30000008ff117230 */ /* 0x000fe40000004100 */
[----:B------:R-:W-:Y:S02]  /*0a60*/  HADD2.F32 R16, -RZ, R9.H0_H0 ;  /* 0x20000009ff107230 */ /* 0x000fe40000004100 */
[----:B------:R-:W-:Y:S02]  /*0a70*/  HADD2.F32 R8, -RZ, R9.H1_H1 ;  /* 0x30000009ff087230 */ /* 0x000fe40000004100 */
[----:B------:R-:W-:Y:S01]  /*0a80*/  FADD R5, R4, R5 ;  /* 0x0000000504057221 */ /* 0x000fe20000000000 */
[----:B------:R-:W-:Y:S01]  /*0a90*/  FADD R9, R18, R17 ;  /* 0x0000001112097221 */ /* 0x000fe20000000000 */
[----:B------:R-:W-:Y:S01]  /*0aa0*/  FADD R27, R27, R16 ;  /* 0x000000101b1b7221 */ /* 0x000fe20000000000 */
[----:B------:R-:W-:Y:S02]  /*0ab0*/  HADD2.F32 R4, -RZ, R6.H1_H1 ;  /* 0x30000006ff047230 */ /* 0x000fe40000004100 */
[----:B------:R-:W-:Y:S01]  /*0ac0*/  FADD R29, R29, R8 ;  /* 0x000000081d1d7221 */ /* 0x000fe20000000000 */
[----:B------:R-:W-:-:S02]  /*0ad0*/  HADD2.F32 R6, -RZ, R6.H0_H0 ;  /* 0x20000006ff067230 */ /* 0x000fc40000004100 */
[----:B------:R-:W-:Y:S02]  /*0ae0*/  HADD2.F32 R17, -RZ, R10.H1_H1 ;  /* 0x3000000aff117230 */ /* 0x000fe40000004100 */
[----:B-1----:R-:W-:Y:S02]  /*0af0*/  HADD2.F32 R19, -RZ, R10.H0_H0 ;  /* 0x2000000aff137230 */ /* 0x002fe40000004100 */
[----:B------:R-:W-:Y:S02]  /*0b00*/  HADD2.F32 R8, -RZ, R7.H0_H0 ;  /* 0x20000007ff087230 */ /* 0x000fe40000004100 */
[----:B------:R-:W-:Y:S02]  /*0b10*/  HADD2.F32 R16, -RZ, R11.H0_H0 ;  /* 0x2000000bff107230 */ /* 0x000fe40000004100 */
[----:B------:R-:W-:Y:S01]  /*0b20*/  FADD R6, R6, R19 ;  /* 0x0000001306067221 */ /* 0x000fe20000000000 */
[----:B------:R-:W-:Y:S02]  /*0b30*/  FADD R10, R4, R17 ;  /* 0x00000011040a7221 */ /* 0x000fe40000000000 */
[----:B------:R-:W-:-:S02]  /*0b40*/  FADD R8, R8, R16 ;  /* 0x0000001008087221 */ /* 0x000fc40000000000 */
[----:B------:R-:W1:Y:S01]  /*0b50*/  LDS.128 R16, [R23+0x10] ;  /* 0x0000100017107984 */ /* 0x000e620000000c00 */
[----:B------:R-:W-:Y:S02]  /*0b60*/  HADD2.F32 R7, -RZ, R7.H1_H1 ;  /* 0x30000007ff077230 */ /* 0x000fe40000004100 */
[----:B------:R-:W-:Y:S01]  /*0b70*/  FMUL R5, R2, R5 ;  /* 0x0000000502057220 */ /* 0x000fe20000400000 */
[----:B------:R-:W-:-:S05]  /*0b80*/  HADD2.F32 R4, -RZ, R11.H1_H1 ;  /* 0x3000000bff047230 */ /* 0x000fca0000004100 */
[----:B------:R-:W-:Y:S01]  /*0b90*/  FADD R7, R7, R4 ;  /* 0x0000000407077221 */ /* 0x000fe20000000000 */
[----:B--2---:R-:W-:Y:S02]  /*0ba0*/  FMUL R12, R5, R12 ;  /* 0x0000000c050c7220 */ /* 0x004fe40000400000 */
[----:B------:R-:W2:Y:S01]  /*0bb0*/  LDC.64 R4, c[0x0][0x230] ;  /* 0x00008c00ff047b82 */ /* 0x000ea20000000a00 */
[C---:B------:R-:W-:Y:S01]  /*0bc0*/  FMUL R26, R2.reuse, R9 ;  /* 0x00000009021a7220 */ /* 0x040fe20000400000 */
[C---:B------:R-:W-:Y:S01]  /*0bd0*/  FMUL R10, R2.reuse, R10 ;  /* 0x0000000a020a7220 */ /* 0x040fe20000400000 */
[C---:B------:R-:W-:Y:S01]  /*0be0*/  FMUL R11, R2.reuse, R8 ;  /* 0x00000008020b7220 */ /* 0x040fe20000400000 */
[----:B------:R-:W-:Y:S01]  /*0bf0*/  FMUL R27, R2, R27 ;  /* 0x0000001b021b7220 */ /* 0x000fe20000400000 */
[----:B------:R-:W-:Y:S01]  /*0c00*/  FMUL R13, R26, R13 ;  /* 0x0000000d1a0d7220 */ /* 0x000fe20000400000 */
[C---:B------:R-:W-:Y:S01]  /*0c10*/  FMUL R26, R2.reuse, R29 ;  /* 0x0000001d021a7220 */ /* 0x040fe20000400000 */
[C---:B------:R-:W-:Y:S01]  /*0c20*/  FMUL R9, R2.reuse, R6 ;  /* 0x0000000602097220 */ /* 0x040fe20000400000 */
[----:B------:R-:W-:Y:S01]  /*0c30*/  FMUL R8, R2, R7 ;  /* 0x0000000702087220 */ /* 0x000fe20000400000 */
[----:B------:R-:W-:Y:S01]  /*0c40*/  FMUL R14, R14, R27 ;  /* 0x0000001b0e0e7220 */ /* 0x000fe20000400000 */
[----:B------:R-:W-:Y:S01]  /*0c50*/  FMUL R15, R15, R26 ;  /* 0x0000001a0f0f7220 */ /* 0x000fe20000400000 */
[----:B-1----:R-:W-:Y:S01]  /*0c60*/  FMUL R17, R10, R17 ;  /* 0x000000110a117220 */ /* 0x002fe20000400000 */
[----:B------:R-:W-:Y:S01]  /*0c70*/  FMUL R6, R9, R16 ;  /* 0x0000001009067220 */ /* 0x000fe20000400000 */
[----:B------:R-:W-:Y:S01]  /*0c80*/  FMUL R7, R18, R11 ;  /* 0x0000000b12077220 */ /* 0x000fe20000400000 */
[----:B------:R-:W-:Y:S01]  /*0c90*/  FMUL R10, R19, R8 ;  /* 0x00000008130a7220 */ /* 0x000fe20000400000 */
[----:B--2---:R-:W-:Y:S01]  /*0ca0*/  IMAD.WIDE R8, R25, 0x2, R4 ;  /* 0x0000000219087825 */ /* 0x004fe200078e0204 */
[----:B------:R-:W-:-:S02]  /*0cb0*/  F2FP.F16.F32.PACK_AB R4, R13, R12 ;  /* 0x0000000c0d04723e */ /* 0x000fc400000000ff */
[----:B------:R-:W-:Y:S02]  /*0cc0*/  F2FP.F16.F32.PACK_AB R5, R15, R14 ;  /* 0x0000000e0f05723e */ /* 0x000fe400000000ff */
[----:B------:R-:W-:Y:S02]  /*0cd0*/  F2FP.F16.F32.PACK_AB R6, R17, R6 ;  /* 0x000000061106723e */ /* 0x000fe400000000ff */
[----:B------:R-:W-:Y:S02]  /*0ce0*/  F2FP.F16.F32.PACK_AB R7, R10, R7 ;  /* 0x000000070a07723e */ /* 0x000fe400000000ff */
[----:B------:R-:W-:-:S03]  /*0cf0*/  MOV R10, R3 ;  /* 0x00000003000a7202 */ /* 0x000fc60000000f00 */
[----:B------:R1:W-:Y:S01]  /*0d00*/  @!P1 STG.E.128 desc[UR6][R8.64], R4 ;  /* 0x0000000408009986 */ /* 0x0003e2000c101d06 */
[----:B------:R-:W-:Y:S05]  /*0d10*/  @!P0 BRA `(.L_x_1) ;  /* 0xfffffff800d48947 */ /* 0x000fea000383ffff */
[----:B------:R-:W-:Y:S05]  /*0d20*/  EXIT ;  /* 0x000000000000794d */ /* 0x000fea0003800000 */
.L_x_2:
[----:B------:R-:W-:-:S00]  /*0d30*/  BRA `(.L_x_2) ;  /* 0xfffffffc00fc7947 */ /* 0x000fc0000383ffff */
[----:B------:R-:W-:-:S00]  /*0d40*/  NOP ;  /* 0x0000000000007918 */ /* 0x000fc00000000000 */
        /* <DEDUP_REMOVED lines=11> */
.L_x_3:


//--------------------- .nv.global.init           --------------------------
	.section	.nv.global.init,"aw",@progbits
.nv.global.init:
	.type		_$_str,@object
	.size		_$_str,(.L_0 - _$_str)
_$_str:
        /*0000*/ 	.byte	0x5f, 0x5f, 0x43, 0x55, 0x44, 0x41, 0x5f, 0x46, 0x54, 0x5a, 0x00
.L_0:


//--------------------- .nv.shared.triton_red_fused__to_copy_add_mean_mul_pow_rsqrt_6 --------------------------
	.section	.nv.shared.triton_red_fused__to_copy_add_mean_mul_pow_rsqrt_6,"aw",@nobits
	.sectionflags	@""
	.align	16
	.zero		1024


//--------------------- .nv.constant0.triton_red_fused__to_copy_add_mean_mul_pow_rsqrt_6 --------------------------
	.section	.nv.constant0.triton_red_fused__to_copy_add_mean_mul_pow_rsqrt_6,"a",@progbits
	.sectionflags	@""
	.align	4
.nv.constant0.triton_red_fused__to_copy_add_mean_mul_pow_rsqrt_6:
	.zero		584
